//
// Generated by NVIDIA NVVM Compiler
//
// Compiler Build ID: CL-36424714
// Cuda compilation tools, release 13.0, V13.0.88
// Based on NVVM 20.0.0
//

.version 9.0
.target sm_100
.address_size 64

	// .globl	_Z25init_random_number_statesjP17curandStateXORWOW
.global .align 4 .b8 precalc_xorwow_matrix[102400];
.global .align 4 .b8 precalc_xorwow_offset_matrix[102400];
.global .align 4 .b8 mrg32k3aM1[2304];
.global .align 4 .b8 mrg32k3aM2[2304];
.global .align 4 .b8 mrg32k3aM1SubSeq[2016];
.global .align 4 .b8 mrg32k3aM2SubSeq[2016];
.global .align 4 .b8 mrg32k3aM1Seq[2304];
.global .align 4 .b8 mrg32k3aM2Seq[2304];
.const .align 8 .b8 __cr_lgamma_table[72];

.visible .entry _Z25init_random_number_statesjP17curandStateXORWOW(
	.param .u32 _Z25init_random_number_statesjP17curandStateXORWOW_param_0,
	.param .u64 .ptr .align 1 _Z25init_random_number_statesjP17curandStateXORWOW_param_1
)
{
	.reg .pred 	%p<24>;
	.reg .b32 	%r<409>;
	.reg .b64 	%rd<18>;

	ld.param.u32 	%r182, [_Z25init_random_number_statesjP17curandStateXORWOW_param_0];
	ld.param.u64 	%rd8, [_Z25init_random_number_statesjP17curandStateXORWOW_param_1];
	cvta.to.global.u64 	%rd9, %rd8;
	mov.u32 	%r183, %ctaid.x;
	mov.u32 	%r184, %ntid.x;
	mov.u32 	%r185, %tid.x;
	mad.lo.s32 	%r186, %r183, %r184, %r185;
	cvt.u64.u32 	%rd17, %r186;
	mul.wide.u32 	%rd10, %r186, 48;
	add.s64 	%rd2, %rd9, %rd10;
	xor.b32  	%r187, %r182, -1429050551;
	mul.lo.s32 	%r188, %r187, 1099087573;
	add.s32 	%r189, %r188, -638133224;
	add.s32 	%r190, %r188, 123456789;
	st.global.v2.u32 	[%rd2], {%r189, %r190};
	xor.b32  	%r191, %r188, 362436069;
	mov.b32 	%r192, -123459836;
	st.global.v2.u32 	[%rd2+8], {%r191, %r192};
	add.s32 	%r193, %r188, 5783321;
	mov.b32 	%r194, -589760388;
	st.global.v2.u32 	[%rd2+16], {%r194, %r193};
	setp.eq.s32 	%p1, %r186, 0;
	@%p1 bra 	$L__BB0_42;
	mov.b32 	%r315, 0;
	mov.u64 	%rd12, precalc_xorwow_matrix;
$L__BB0_2:
	and.b64  	%rd4, %rd17, 3;
	setp.eq.s64 	%p2, %rd4, 0;
	@%p2 bra 	$L__BB0_41;
	mul.wide.u32 	%rd11, %r315, 3200;
	add.s64 	%rd5, %rd12, %rd11;
	cvt.u32.u64 	%r2, %rd4;
	mov.b32 	%r316, 0;
$L__BB0_4:
	mov.b32 	%r329, 0;
	mov.u32 	%r330, %r329;
	mov.u32 	%r331, %r329;
	mov.u32 	%r332, %r329;
	mov.u32 	%r333, %r329;
	mov.u32 	%r322, %r329;
$L__BB0_5:
	mul.wide.u32 	%rd13, %r322, 4;
	add.s64 	%rd14, %rd2, %rd13;
	ld.global.u32 	%r10, [%rd14+4];
	shl.b32 	%r11, %r322, 5;
	mov.b32 	%r328, 0;
$L__BB0_6:
	.pragma "nounroll";
	shr.u32 	%r199, %r10, %r328;
	and.b32  	%r200, %r199, 1;
	setp.eq.b32 	%p3, %r200, 1;
	not.pred 	%p4, %p3;
	add.s32 	%r201, %r11, %r328;
	mul.lo.s32 	%r202, %r201, 5;
	mul.wide.u32 	%rd15, %r202, 4;
	add.s64 	%rd6, %rd5, %rd15;
	@%p4 bra 	$L__BB0_8;
	ld.global.u32 	%r203, [%rd6];
	xor.b32  	%r333, %r333, %r203;
	ld.global.u32 	%r204, [%rd6+4];
	xor.b32  	%r332, %r332, %r204;
	ld.global.u32 	%r205, [%rd6+8];
	xor.b32  	%r331, %r331, %r205;
	ld.global.u32 	%r206, [%rd6+12];
	xor.b32  	%r330, %r330, %r206;
	ld.global.u32 	%r207, [%rd6+16];
	xor.b32  	%r329, %r329, %r207;
$L__BB0_8:
	and.b32  	%r209, %r199, 2;
	setp.eq.s32 	%p5, %r209, 0;
	@%p5 bra 	$L__BB0_10;
	ld.global.u32 	%r210, [%rd6+20];
	xor.b32  	%r333, %r333, %r210;
	ld.global.u32 	%r211, [%rd6+24];
	xor.b32  	%r332, %r332, %r211;
	ld.global.u32 	%r212, [%rd6+28];
	xor.b32  	%r331, %r331, %r212;
	ld.global.u32 	%r213, [%rd6+32];
	xor.b32  	%r330, %r330, %r213;
	ld.global.u32 	%r214, [%rd6+36];
	xor.b32  	%r329, %r329, %r214;
$L__BB0_10:
	and.b32  	%r216, %r199, 4;
	setp.eq.s32 	%p6, %r216, 0;
	@%p6 bra 	$L__BB0_12;
	ld.global.u32 	%r217, [%rd6+40];
	xor.b32  	%r333, %r333, %r217;
	ld.global.u32 	%r218, [%rd6+44];
	xor.b32  	%r332, %r332, %r218;
	ld.global.u32 	%r219, [%rd6+48];
	xor.b32  	%r331, %r331, %r219;
	ld.global.u32 	%r220, [%rd6+52];
	xor.b32  	%r330, %r330, %r220;
	ld.global.u32 	%r221, [%rd6+56];
	xor.b32  	%r329, %r329, %r221;
$L__BB0_12:
	and.b32  	%r223, %r199, 8;
	setp.eq.s32 	%p7, %r223, 0;
	@%p7 bra 	$L__BB0_14;
	ld.global.u32 	%r224, [%rd6+60];
	xor.b32  	%r333, %r333, %r224;
	ld.global.u32 	%r225, [%rd6+64];
	xor.b32  	%r332, %r332, %r225;
	ld.global.u32 	%r226, [%rd6+68];
	xor.b32  	%r331, %r331, %r226;
	ld.global.u32 	%r227, [%rd6+72];
	xor.b32  	%r330, %r330, %r227;
	ld.global.u32 	%r228, [%rd6+76];
	xor.b32  	%r329, %r329, %r228;
$L__BB0_14:
	and.b32  	%r230, %r199, 16;
	setp.eq.s32 	%p8, %r230, 0;
	@%p8 bra 	$L__BB0_16;
	ld.global.u32 	%r231, [%rd6+80];
	xor.b32  	%r333, %r333, %r231;
	ld.global.u32 	%r232, [%rd6+84];
	xor.b32  	%r332, %r332, %r232;
	ld.global.u32 	%r233, [%rd6+88];
	xor.b32  	%r331, %r331, %r233;
	ld.global.u32 	%r234, [%rd6+92];
	xor.b32  	%r330, %r330, %r234;
	ld.global.u32 	%r235, [%rd6+96];
	xor.b32  	%r329, %r329, %r235;
$L__BB0_16:
	and.b32  	%r237, %r199, 32;
	setp.eq.s32 	%p9, %r237, 0;
	@%p9 bra 	$L__BB0_18;
	ld.global.u32 	%r238, [%rd6+100];
	xor.b32  	%r333, %r333, %r238;
	ld.global.u32 	%r239, [%rd6+104];
	xor.b32  	%r332, %r332, %r239;
	ld.global.u32 	%r240, [%rd6+108];
	xor.b32  	%r331, %r331, %r240;
	ld.global.u32 	%r241, [%rd6+112];
	xor.b32  	%r330, %r330, %r241;
	ld.global.u32 	%r242, [%rd6+116];
	xor.b32  	%r329, %r329, %r242;
$L__BB0_18:
	and.b32  	%r244, %r199, 64;
	setp.eq.s32 	%p10, %r244, 0;
	@%p10 bra 	$L__BB0_20;
	ld.global.u32 	%r245, [%rd6+120];
	xor.b32  	%r333, %r333, %r245;
	ld.global.u32 	%r246, [%rd6+124];
	xor.b32  	%r332, %r332, %r246;
	ld.global.u32 	%r247, [%rd6+128];
	xor.b32  	%r331, %r331, %r247;
	ld.global.u32 	%r248, [%rd6+132];
	xor.b32  	%r330, %r330, %r248;
	ld.global.u32 	%r249, [%rd6+136];
	xor.b32  	%r329, %r329, %r249;
$L__BB0_20:
	and.b32  	%r251, %r199, 128;
	setp.eq.s32 	%p11, %r251, 0;
	@%p11 bra 	$L__BB0_22;
	ld.global.u32 	%r252, [%rd6+140];
	xor.b32  	%r333, %r333, %r252;
	ld.global.u32 	%r253, [%rd6+144];
	xor.b32  	%r332, %r332, %r253;
	ld.global.u32 	%r254, [%rd6+148];
	xor.b32  	%r331, %r331, %r254;
	ld.global.u32 	%r255, [%rd6+152];
	xor.b32  	%r330, %r330, %r255;
	ld.global.u32 	%r256, [%rd6+156];
	xor.b32  	%r329, %r329, %r256;
$L__BB0_22:
	and.b32  	%r258, %r199, 256;
	setp.eq.s32 	%p12, %r258, 0;
	@%p12 bra 	$L__BB0_24;
	ld.global.u32 	%r259, [%rd6+160];
	xor.b32  	%r333, %r333, %r259;
	ld.global.u32 	%r260, [%rd6+164];
	xor.b32  	%r332, %r332, %r260;
	ld.global.u32 	%r261, [%rd6+168];
	xor.b32  	%r331, %r331, %r261;
	ld.global.u32 	%r262, [%rd6+172];
	xor.b32  	%r330, %r330, %r262;
	ld.global.u32 	%r263, [%rd6+176];
	xor.b32  	%r329, %r329, %r263;
$L__BB0_24:
	and.b32  	%r265, %r199, 512;
	setp.eq.s32 	%p13, %r265, 0;
	@%p13 bra 	$L__BB0_26;
	ld.global.u32 	%r266, [%rd6+180];
	xor.b32  	%r333, %r333, %r266;
	ld.global.u32 	%r267, [%rd6+184];
	xor.b32  	%r332, %r332, %r267;
	ld.global.u32 	%r268, [%rd6+188];
	xor.b32  	%r331, %r331, %r268;
	ld.global.u32 	%r269, [%rd6+192];
	xor.b32  	%r330, %r330, %r269;
	ld.global.u32 	%r270, [%rd6+196];
	xor.b32  	%r329, %r329, %r270;
$L__BB0_26:
	and.b32  	%r272, %r199, 1024;
	setp.eq.s32 	%p14, %r272, 0;
	@%p14 bra 	$L__BB0_28;
	ld.global.u32 	%r273, [%rd6+200];
	xor.b32  	%r333, %r333, %r273;
	ld.global.u32 	%r274, [%rd6+204];
	xor.b32  	%r332, %r332, %r274;
	ld.global.u32 	%r275, [%rd6+208];
	xor.b32  	%r331, %r331, %r275;
	ld.global.u32 	%r276, [%rd6+212];
	xor.b32  	%r330, %r330, %r276;
	ld.global.u32 	%r277, [%rd6+216];
	xor.b32  	%r329, %r329, %r277;
$L__BB0_28:
	and.b32  	%r279, %r199, 2048;
	setp.eq.s32 	%p15, %r279, 0;
	@%p15 bra 	$L__BB0_30;
	ld.global.u32 	%r280, [%rd6+220];
	xor.b32  	%r333, %r333, %r280;
	ld.global.u32 	%r281, [%rd6+224];
	xor.b32  	%r332, %r332, %r281;
	ld.global.u32 	%r282, [%rd6+228];
	xor.b32  	%r331, %r331, %r282;
	ld.global.u32 	%r283, [%rd6+232];
	xor.b32  	%r330, %r330, %r283;
	ld.global.u32 	%r284, [%rd6+236];
	xor.b32  	%r329, %r329, %r284;
$L__BB0_30:
	and.b32  	%r286, %r199, 4096;
	setp.eq.s32 	%p16, %r286, 0;
	@%p16 bra 	$L__BB0_32;
	ld.global.u32 	%r287, [%rd6+240];
	xor.b32  	%r333, %r333, %r287;
	ld.global.u32 	%r288, [%rd6+244];
	xor.b32  	%r332, %r332, %r288;
	ld.global.u32 	%r289, [%rd6+248];
	xor.b32  	%r331, %r331, %r289;
	ld.global.u32 	%r290, [%rd6+252];
	xor.b32  	%r330, %r330, %r290;
	ld.global.u32 	%r291, [%rd6+256];
	xor.b32  	%r329, %r329, %r291;
$L__BB0_32:
	and.b32  	%r293, %r199, 8192;
	setp.eq.s32 	%p17, %r293, 0;
	@%p17 bra 	$L__BB0_34;
	ld.global.u32 	%r294, [%rd6+260];
	xor.b32  	%r333, %r333, %r294;
	ld.global.u32 	%r295, [%rd6+264];
	xor.b32  	%r332, %r332, %r295;
	ld.global.u32 	%r296, [%rd6+268];
	xor.b32  	%r331, %r331, %r296;
	ld.global.u32 	%r297, [%rd6+272];
	xor.b32  	%r330, %r330, %r297;
	ld.global.u32 	%r298, [%rd6+276];
	xor.b32  	%r329, %r329, %r298;
$L__BB0_34:
	and.b32  	%r300, %r199, 16384;
	setp.eq.s32 	%p18, %r300, 0;
	@%p18 bra 	$L__BB0_36;
	ld.global.u32 	%r301, [%rd6+280];
	xor.b32  	%r333, %r333, %r301;
	ld.global.u32 	%r302, [%rd6+284];
	xor.b32  	%r332, %r332, %r302;
	ld.global.u32 	%r303, [%rd6+288];
	xor.b32  	%r331, %r331, %r303;
	ld.global.u32 	%r304, [%rd6+292];
	xor.b32  	%r330, %r330, %r304;
	ld.global.u32 	%r305, [%rd6+296];
	xor.b32  	%r329, %r329, %r305;
$L__BB0_36:
	and.b32  	%r307, %r199, 32768;
	setp.eq.s32 	%p19, %r307, 0;
	@%p19 bra 	$L__BB0_38;
	ld.global.u32 	%r308, [%rd6+300];
	xor.b32  	%r333, %r333, %r308;
	ld.global.u32 	%r309, [%rd6+304];
	xor.b32  	%r332, %r332, %r309;
	ld.global.u32 	%r310, [%rd6+308];
	xor.b32  	%r331, %r331, %r310;
	ld.global.u32 	%r311, [%rd6+312];
	xor.b32  	%r330, %r330, %r311;
	ld.global.u32 	%r312, [%rd6+316];
	xor.b32  	%r329, %r329, %r312;
$L__BB0_38:
	add.s32 	%r328, %r328, 16;
	setp.ne.s32 	%p20, %r328, 32;
	@%p20 bra 	$L__BB0_6;
	mad.lo.s32 	%r313, %r322, -31, %r11;
	add.s32 	%r322, %r313, 1;
	setp.ne.s32 	%p21, %r322, 5;
	@%p21 bra 	$L__BB0_5;
	st.global.u32 	[%rd2+4], %r333;
	st.global.u32 	[%rd2+8], %r332;
	st.global.u32 	[%rd2+12], %r331;
	st.global.u32 	[%rd2+16], %r330;
	st.global.u32 	[%rd2+20], %r329;
	add.s32 	%r316, %r316, 1;
	setp.lt.u32 	%p22, %r316, %r2;
	@%p22 bra 	$L__BB0_4;
$L__BB0_41:
	shr.u64 	%rd7, %rd17, 2;
	add.s32 	%r315, %r315, 1;
	setp.gt.u64 	%p23, %rd17, 3;
	mov.u64 	%rd17, %rd7;
	@%p23 bra 	$L__BB0_2;
$L__BB0_42:
	mov.b32 	%r314, 0;
	st.global.v2.u32 	[%rd2+24], {%r314, %r314};
	st.global.u32 	[%rd2+32], %r314;
	mov.b64 	%rd16, 0;
	st.global.u64 	[%rd2+40], %rd16;
	ret;

}
	// .globl	_Z23generate_random_numbersP17curandStateXORWOWPd
.visible .entry _Z23generate_random_numbersP17curandStateXORWOWPd(
	.param .u64 .ptr .align 1 _Z23generate_random_numbersP17curandStateXORWOWPd_param_0,
	.param .u64 .ptr .align 1 _Z23generate_random_numbersP17curandStateXORWOWPd_param_1
)
{
	.reg .b32 	%r<24>;
	.reg .b64 	%rd<9>;
	.reg .b64 	%fd<2>;

	ld.param.u64 	%rd1, [_Z23generate_random_numbersP17curandStateXORWOWPd_param_0];
	ld.param.u64 	%rd2, [_Z23generate_random_numbersP17curandStateXORWOWPd_param_1];
	cvta.to.global.u64 	%rd3, %rd2;
	cvta.to.global.u64 	%rd4, %rd1;
	mov.u32 	%r1, %ctaid.x;
	mov.u32 	%r2, %ntid.x;
	mov.u32 	%r3, %tid.x;
	mad.lo.s32 	%r4, %r1, %r2, %r3;
	mul.wide.u32 	%rd5, %r4, 48;
	add.s64 	%rd6, %rd4, %rd5;
	ld.global.v2.u32 	{%r5, %r6}, [%rd6];
	shr.u32 	%r7, %r6, 2;
	xor.b32  	%r8, %r7, %r6;
	ld.global.v2.u32 	{%r9, %r10}, [%rd6+8];
	ld.global.v2.u32 	{%r11, %r12}, [%rd6+16];
	st.global.v2.u32 	[%rd6+8], {%r10, %r11};
	shl.b32 	%r13, %r12, 4;
	shl.b32 	%r14, %r8, 1;
	xor.b32  	%r15, %r14, %r13;
	xor.b32  	%r16, %r15, %r8;
	xor.b32  	%r17, %r16, %r12;
	st.global.v2.u32 	[%rd6+16], {%r12, %r17};
	add.s32 	%r18, %r5, 362437;
	st.global.v2.u32 	[%rd6], {%r18, %r9};
	add.s32 	%r19, %r17, %r18;
	mul.hi.u32 	%r20, %r19, -858993459;
	shr.u32 	%r21, %r20, 3;
	mul.lo.s32 	%r22, %r21, 10;
	sub.s32 	%r23, %r19, %r22;
	cvt.rn.f64.u32 	%fd1, %r23;
	mul.wide.u32 	%rd7, %r4, 8;
	add.s64 	%rd8, %rd3, %rd7;
	st.global.f64 	[%rd8], %fd1;
	ret;

}
	// .globl	_Z20generate_cosine_wavePd
.visible .entry _Z20generate_cosine_wavePd(
	.param .u64 .ptr .align 1 _Z20generate_cosine_wavePd_param_0
)
{
	.reg .pred 	%p<4>;
	.reg .b32 	%r<6>;
	.reg .b64 	%rd<15>;

	ld.param.u64 	%rd2, [_Z20generate_cosine_wavePd_param_0];
	cvta.to.global.u64 	%rd1, %rd2;
	mov.u32 	%r3, %ctaid.x;
	mov.u32 	%r4, %ntid.x;
	mov.u32 	%r5, %tid.x;
	mad.lo.s32 	%r1, %r3, %r4, %r5;
	and.b32  	%r2, %r1, 3;
	setp.gt.s32 	%p1, %r2, 1;
	@%p1 bra 	$L__BB2_5;
	setp.eq.s32 	%p3, %r2, 0;
	@%p3 bra 	$L__BB2_2;
	bra.uni 	$L__BB2_3;
$L__BB2_2:
	mul.wide.u32 	%rd12, %r1, 8;
	add.s64 	%rd13, %rd1, %rd12;
	mov.b64 	%rd14, 4607182418800017408;
	st.global.u64 	[%rd13], %rd14;
	bra.uni 	$L__BB2_7;
$L__BB2_3:
	mul.wide.u32 	%rd9, %r1, 8;
	add.s64 	%rd10, %rd1, %rd9;
	mov.b64 	%rd11, 0;
	st.global.u64 	[%rd10], %rd11;
	bra.uni 	$L__BB2_7;
$L__BB2_4:
	mul.wide.u32 	%rd6, %r1, 8;
	add.s64 	%rd7, %rd1, %rd6;
	mov.b64 	%rd8, -4616189618054758400;
	st.global.u64 	[%rd7], %rd8;
	bra.uni 	$L__BB2_7;
$L__BB2_5:
	setp.eq.s32 	%p2, %r2, 2;
	@%p2 bra 	$L__BB2_4;
	mul.wide.u32 	%rd3, %r1, 8;
	add.s64 	%rd4, %rd1, %rd3;
	mov.b64 	%rd5, 0;
	st.global.u64 	[%rd4], %rd5;
$L__BB2_7:
	ret;

}


// ===== COMPILED SASS (sm_100) =====

	.target	sm_100

	.elftype	@"ET_EXEC"


//--------------------- .note.nv.tkinfo           --------------------------
	.section	.note.nv.tkinfo,"",@"SHT_NOTE"
	.sectionflags	@"SHF_NOTE_NV_TKINFO"
	.tkinfo
        /*0018*/ 	.word	0x00000002
        /*0030*/ 	.string	""
        /*0030*/ 	.string	"ptxas"
        /*0030*/ 	.string	"Cuda compilation tools, release 13.0, V13.0.88"
        /*0030*/ 	.string	"Build cuda_13.0.r13.0/compiler.36424714_0"
        /*0030*/ 	.string	"-arch sm_100 -m 64 "



//--------------------- .note.nv.cuinfo           --------------------------
	.section	.note.nv.cuinfo,"",@"SHT_NOTE"
	.sectionflags	@"SHF_NOTE_NV_CUINFO"
        /*0018*/ 	.short	0x0002
        /*001a*/ 	.short	0x0064
        /*001c*/ 	.short	0x0082
	.zero		2


//--------------------- .nv.info                  --------------------------
	.section	.nv.info,"",@"SHT_CUDA_INFO"
	.align	4


	//----- nvinfo : EIATTR_REGCOUNT
	.align		4
        /*0000*/ 	.byte	0x04, 0x2f
        /*0002*/ 	.short	(.L_10 - .L_9)
	.align		4
.L_9:
        /*0004*/ 	.word	index@(_Z25init_random_number_statesjP17curandStateXORWOW)
        /*0008*/ 	.word	0x0000001f


	//----- nvinfo : EIATTR_FRAME_SIZE
	.align		4
.L_10:
        /*000c*/ 	.byte	0x04, 0x11
        /*000e*/ 	.short	(.L_12 - .L_11)
	.align		4
.L_11:
        /*0010*/ 	.word	index@(_Z25init_random_number_statesjP17curandStateXORWOW)
        /*0014*/ 	.word	0x00000000


	//----- nvinfo : EIATTR_REGCOUNT
	.align		4
.L_12:
        /*0018*/ 	.byte	0x04, 0x2f
        /*001a*/ 	.short	(.L_14 - .L_13)
	.align		4
.L_13:
        /*001c*/ 	.word	index@(_Z23generate_random_numbersP17curandStateXORWOWPd)
        /*0020*/ 	.word	0x00000014


	//----- nvinfo : EIATTR_FRAME_SIZE
	.align		4
.L_14:
        /*0024*/ 	.byte	0x04, 0x11
        /*0026*/ 	.short	(.L_16 - .L_15)
	.align		4
.L_15:
        /*0028*/ 	.word	index@(_Z23generate_random_numbersP17curandStateXORWOWPd)
        /*002c*/ 	.word	0x00000000


	//----- nvinfo : EIATTR_REGCOUNT
	.align		4
.L_16:
        /*0030*/ 	.byte	0x04, 0x2f
        /*0032*/ 	.short	(.L_18 - .L_17)
	.align		4
.L_17:
        /*0034*/ 	.word	index@(_Z20generate_cosine_wavePd)
        /*0038*/ 	.word	0x0000000a


	//----- nvinfo : EIATTR_FRAME_SIZE
	.align		4
.L_18:
        /*003c*/ 	.byte	0x04, 0x11
        /*003e*/ 	.short	(.L_20 - .L_19)
	.align		4
.L_19:
        /*0040*/ 	.word	index@(_Z20generate_cosine_wavePd)
        /*0044*/ 	.word	0x00000000


	//----- nvinfo : EIATTR_MIN_STACK_SIZE
	.align		4
.L_20:
        /*0048*/ 	.byte	0x04, 0x12
        /*004a*/ 	.short	(.L_22 - .L_21)
	.align		4
.L_21:
        /*004c*/ 	.word	index@(_Z20generate_cosine_wavePd)
        /*0050*/ 	.word	0x00000000


	//----- nvinfo : EIATTR_MIN_STACK_SIZE
	.align		4
.L_22:
        /*0054*/ 	.byte	0x04, 0x12
        /*0056*/ 	.short	(.L_24 - .L_23)
	.align		4
.L_23:
        /*0058*/ 	.word	index@(_Z23generate_random_numbersP17curandStateXORWOWPd)
        /*005c*/ 	.word	0x00000000


	//----- nvinfo : EIATTR_MIN_STACK_SIZE
	.align		4
.L_24:
        /*0060*/ 	.byte	0x04, 0x12
        /*0062*/ 	.short	(.L_26 - .L_25)
	.align		4
.L_25:
        /*0064*/ 	.word	index@(_Z25init_random_number_statesjP17curandStateXORWOW)
        /*0068*/ 	.word	0x00000000
.L_26:


//--------------------- .nv.compat                --------------------------
	.section	.nv.compat,"",@"SHT_CUDA_COMPAT_INFO"
	.align	4
        /*0000*/ 	.byte	0x02, 0x09, 0x00, 0x00, 0x02, 0x02, 0x01, 0x00, 0x02, 0x05, 0x05, 0x00, 0x03, 0x07, 0x01, 0x01
        /*0010*/ 	.byte	0x02, 0x03, 0x00, 0x00, 0x02, 0x06, 0x01, 0x00, 0x04, 0x0b, 0x08, 0x00, 0x09, 0x00, 0x00, 0x00
        /*0020*/ 	.byte	0x00, 0x00, 0x00, 0x00


//--------------------- .nv.info._Z20generate_cosine_wavePd --------------------------
	.section	.nv.info._Z20generate_cosine_wavePd,"",@"SHT_CUDA_INFO"
	.sectionflags	@""
	.align	4


	//----- nvinfo : EIATTR_CUDA_API_VERSION
	.align		4
        /*0000*/ 	.byte	0x04, 0x37
        /*0002*/ 	.short	(.L_28 - .L_27)
.L_27:
        /*0004*/ 	.word	0x00000082


	//----- nvinfo : EIATTR_KPARAM_INFO
	.align		4
.L_28:
        /*0008*/ 	.byte	0x04, 0x17
        /*000a*/ 	.short	(.L_30 - .L_29)
.L_29:
        /*000c*/ 	.word	0x00000000
        /*0010*/ 	.short	0x0000
        /*0012*/ 	.short	0x0000
        /*0014*/ 	.byte	0x00, 0xf5, 0x21, 0x00


	//----- nvinfo : EIATTR_SPARSE_MMA_MASK
	.align		4
.L_30:
        /*0018*/ 	.byte	0x03, 0x50
        /*001a*/ 	.short	0x0000


	//----- nvinfo : EIATTR_MAXREG_COUNT
	.align		4
        /*001c*/ 	.byte	0x03, 0x1b
        /*001e*/ 	.short	0x00ff


	//----- nvinfo : EIATTR_MERCURY_ISA_VERSION
	.align		4
        /*0020*/ 	.byte	0x03, 0x5f
        /*0022*/ 	.short	0x0101


	//----- nvinfo : EIATTR_VRC_CTA_INIT_COUNT
	.align		4
        /*0024*/ 	.byte	0x02, 0x4a
	.zero		1
	.zero		1


	//----- nvinfo : EIATTR_EXIT_INSTR_OFFSETS
	.align		4
        /*0028*/ 	.byte	0x04, 0x1c
        /*002a*/ 	.short	(.L_32 - .L_31)


	//   ....[0]....
.L_31:
        /*002c*/ 	.word	0x000000d0


	//   ....[1]....
        /*0030*/ 	.word	0x00000130


	//   ....[2]....
        /*0034*/ 	.word	0x00000180


	//   ....[3]....
        /*0038*/ 	.word	0x000001e0


	//----- nvinfo : EIATTR_CRS_STACK_SIZE
	.align		4
.L_32:
        /*003c*/ 	.byte	0x04, 0x1e
        /*003e*/ 	.short	(.L_34 - .L_33)
.L_33:
        /*0040*/ 	.word	0x00000000


	//----- nvinfo : EIATTR_CBANK_PARAM_SIZE
	.align		4
.L_34:
        /*0044*/ 	.byte	0x03, 0x19
        /*0046*/ 	.short	0x0008


	//----- nvinfo : EIATTR_PARAM_CBANK
	.align		4
        /*0048*/ 	.byte	0x04, 0x0a
        /*004a*/ 	.short	(.L_36 - .L_35)
	.align		4
.L_35:
        /*004c*/ 	.word	index@(.nv.constant0._Z20generate_cosine_wavePd)
        /*0050*/ 	.short	0x0380
        /*0052*/ 	.short	0x0008


	//----- nvinfo : EIATTR_SW_WAR
	.align		4
.L_36:
        /*0054*/ 	.byte	0x04, 0x36
        /*0056*/ 	.short	(.L_38 - .L_37)
.L_37:
        /*0058*/ 	.word	0x00000008
.L_38:


//--------------------- .nv.info._Z23generate_random_numbersP17curandStateXORWOWPd --------------------------
	.section	.nv.info._Z23generate_random_numbersP17curandStateXORWOWPd,"",@"SHT_CUDA_INFO"
	.sectionflags	@""
	.align	4


	//----- nvinfo : EIATTR_CUDA_API_VERSION
	.align		4
        /*0000*/ 	.byte	0x04, 0x37
        /*0002*/ 	.short	(.L_40 - .L_39)
.L_39:
        /*0004*/ 	.word	0x00000082


	//----- nvinfo : EIATTR_KPARAM_INFO
	.align		4
.L_40:
        /*0008*/ 	.byte	0x04, 0x17
        /*000a*/ 	.short	(.L_42 - .L_41)
.L_41:
        /*000c*/ 	.word	0x00000000
        /*0010*/ 	.short	0x0001
        /*0012*/ 	.short	0x0008
        /*0014*/ 	.byte	0x00, 0xf5, 0x21, 0x00


	//----- nvinfo : EIATTR_KPARAM_INFO
	.align		4
.L_42:
        /*0018*/ 	.byte	0x04, 0x17
        /*001a*/ 	.short	(.L_44 - .L_43)
.L_43:
        /*001c*/ 	.word	0x00000000
        /*0020*/ 	.short	0x0000
        /*0022*/ 	.short	0x0000
        /*0024*/ 	.byte	0x00, 0xf5, 0x21, 0x00


	//----- nvinfo : EIATTR_SPARSE_MMA_MASK
	.align		4
.L_44:
        /*0028*/ 	.byte	0x03, 0x50
        /*002a*/ 	.short	0x0000


	//----- nvinfo : EIATTR_MAXREG_COUNT
	.align		4
        /*002c*/ 	.byte	0x03, 0x1b
        /*002e*/ 	.short	0x00ff


	//----- nvinfo : EIATTR_MERCURY_ISA_VERSION
	.align		4
        /*0030*/ 	.byte	0x03, 0x5f
        /*0032*/ 	.short	0x0101


	//----- nvinfo : EIATTR_VRC_CTA_INIT_COUNT
	.align		4
        /*0034*/ 	.byte	0x02, 0x4a
	.zero		1
	.zero		1


	//----- nvinfo : EIATTR_EXIT_INSTR_OFFSETS
	.align		4
        /*0038*/ 	.byte	0x04, 0x1c
        /*003a*/ 	.short	(.L_46 - .L_45)


	//   ....[0]....
.L_45:
        /*003c*/ 	.word	0x00000210


	//----- nvinfo : EIATTR_CBANK_PARAM_SIZE
	.align		4
.L_46:
        /*0040*/ 	.byte	0x03, 0x19
        /*0042*/ 	.short	0x0010


	//----- nvinfo : EIATTR_PARAM_CBANK
	.align		4
        /*0044*/ 	.byte	0x04, 0x0a
        /*0046*/ 	.short	(.L_48 - .L_47)
	.align		4
.L_47:
        /*0048*/ 	.word	index@(.nv.constant0._Z23generate_random_numbersP17curandStateXORWOWPd)
        /*004c*/ 	.short	0x0380
        /*004e*/ 	.short	0x0010


	//----- nvinfo : EIATTR_SW_WAR
	.align		4
.L_48:
        /*0050*/ 	.byte	0x04, 0x36
        /*0052*/ 	.short	(.L_50 - .L_49)
.L_49:
        /*0054*/ 	.word	0x00000008
.L_50:


//--------------------- .nv.info._Z25init_random_number_statesjP17curandStateXORWOW --------------------------
	.section	.nv.info._Z25init_random_number_statesjP17curandStateXORWOW,"",@"SHT_CUDA_INFO"
	.sectionflags	@""
	.align	4


	//----- nvinfo : EIATTR_CUDA_API_VERSION
	.align		4
        /*0000*/ 	.byte	0x04, 0x37
        /*0002*/ 	.short	(.L_52 - .L_51)
.L_51:
        /*0004*/ 	.word	0x00000082


	//----- nvinfo : EIATTR_KPARAM_INFO
	.align		4
.L_52:
        /*0008*/ 	.byte	0x04, 0x17
        /*000a*/ 	.short	(.L_54 - .L_53)
.L_53:
        /*000c*/ 	.word	0x00000000
        /*0010*/ 	.short	0x0001
        /*0012*/ 	.short	0x0008
        /*0014*/ 	.byte	0x00, 0xf5, 0x21, 0x00


	//----- nvinfo : EIATTR_KPARAM_INFO
	.align		4
.L_54:
        /*0018*/ 	.byte	0x04, 0x17
        /*001a*/ 	.short	(.L_56 - .L_55)
.L_55:
        /*001c*/ 	.word	0x00000000
        /*0020*/ 	.short	0x0000
        /*0022*/ 	.short	0x0000
        /*0024*/ 	.byte	0x00, 0xf0, 0x11, 0x00


	//----- nvinfo : EIATTR_SPARSE_MMA_MASK
	.align		4
.L_56:
        /*0028*/ 	.byte	0x03, 0x50
        /*002a*/ 	.short	0x0000


	//----- nvinfo : EIATTR_MAXREG_COUNT
	.align		4
        /*002c*/ 	.byte	0x03, 0x1b
        /*002e*/ 	.short	0x00ff


	//----- nvinfo : EIATTR_MERCURY_ISA_VERSION
	.align		4
        /*0030*/ 	.byte	0x03, 0x5f
        /*0032*/ 	.short	0x0101


	//----- nvinfo : EIATTR_VRC_CTA_INIT_COUNT
	.align		4
        /*0034*/ 	.byte	0x02, 0x4a
	.zero		1
	.zero		1


	//----- nvinfo : EIATTR_EXIT_INSTR_OFFSETS
	.align		4
        /*0038*/ 	.byte	0x04, 0x1c
        /*003a*/ 	.short	(.L_58 - .L_57)


	//   ....[0]....
.L_57:
        /*003c*/ 	.word	0x00000ea0


	//----- nvinfo : EIATTR_CRS_STACK_SIZE
	.align		4
.L_58:
        /*0040*/ 	.byte	0x04, 0x1e
        /*0042*/ 	.short	(.L_60 - .L_59)
.L_59:
        /*0044*/ 	.word	0x00000000


	//----- nvinfo : EIATTR_CBANK_PARAM_SIZE
	.align		4
.L_60:
        /*0048*/ 	.byte	0x03, 0x19
        /*004a*/ 	.short	0x0010


	//----- nvinfo : EIATTR_PARAM_CBANK
	.align		4
        /*004c*/ 	.byte	0x04, 0x0a
        /*004e*/ 	.short	(.L_62 - .L_61)
	.align		4
.L_61:
        /*0050*/ 	.word	index@(.nv.constant0._Z25init_random_number_statesjP17curandStateXORWOW)
        /*0054*/ 	.short	0x0380
        /*0056*/ 	.short	0x0010


	//----- nvinfo : EIATTR_SW_WAR
	.align		4
.L_62:
        /*0058*/ 	.byte	0x04, 0x36
        /*005a*/ 	.short	(.L_64 - .L_63)
.L_63:
        /*005c*/ 	.word	0x00000008
.L_64:


//--------------------- .nv.callgraph             --------------------------
	.section	.nv.callgraph,"",@"SHT_CUDA_CALLGRAPH"
	.align	4
	.sectionentsize	8
	.align		4
        /*0000*/ 	.word	0x00000000
	.align		4
        /*0004*/ 	.word	0xffffffff
	.align		4
        /*0008*/ 	.word	0x00000000
	.align		4
        /*000c*/ 	.word	0xfffffffe
	.align		4
        /*0010*/ 	.word	0x00000000
	.align		4
        /*0014*/ 	.word	0xfffffffd
	.align		4
        /*0018*/ 	.word	0x00000000
	.align		4
        /*001c*/ 	.word	0xfffffffc


//--------------------- .nv.constant4             --------------------------
	.section	.nv.constant4,"a",@progbits
	.align	8
	.align		8
.nv.constant4:
        /*0000*/ 	.dword	precalc_xorwow_matrix
	.align		8
        /*0008*/ 	.dword	precalc_xorwow_offset_matrix
	.align		8
        /*0010*/ 	.dword	mrg32k3aM1
	.align		8
        /*0018*/ 	.dword	mrg32k3aM2
	.align		8
        /*0020*/ 	.dword	mrg32k3aM1SubSeq
	.align		8
        /*0028*/ 	.dword	mrg32k3aM2SubSeq
	.align		8
        /*0030*/ 	.dword	mrg32k3aM1Seq
	.align		8
        /*0038*/ 	.dword	mrg32k3aM2Seq


//--------------------- .nv.constant3             --------------------------
	.section	.nv.constant3,"a",@progbits
	.align	8
.nv.constant3:
	.type		__cr_lgamma_table,@object
	.size		__cr_lgamma_table,(.L_8 - __cr_lgamma_table)
__cr_lgamma_table:
        /*0000*/ 	.byte	0x00, 0x00, 0x00, 0x00, 0x00, 0x00, 0x00, 0x00, 0x00, 0x00, 0x00, 0x00, 0x00, 0x00, 0x00, 0x00
        /*0010*/ 	.byte	0xef, 0x39, 0xfa, 0xfe, 0x42, 0x2e, 0xe6, 0x3f, 0x02, 0x20, 0x2a, 0xfa, 0x0b, 0xab, 0xfc, 0x3f
        /*0020*/ 	.byte	0xf9, 0x2c, 0x92, 0x7c, 0xa7, 0x6c, 0x09, 0x40, 0xc9, 0x79, 0x44, 0x3c, 0x64, 0x26, 0x13, 0x40
        /*0030*/ 	.byte	0xca, 0x01, 0xcf, 0x3a, 0x27, 0x51, 0x1a, 0x40, 0x30, 0xcc, 0x2d, 0xf3, 0xe1, 0x0c, 0x21, 0x40
        /*0040*/ 	.byte	0x0d, 0xb7, 0xfc, 0x82, 0x8e, 0x35, 0x25, 0x40
.L_8:


//--------------------- .text._Z20generate_cosine_wavePd --------------------------
	.section	.text._Z20generate_cosine_wavePd,"ax",@progbits
	.align	128
        .global         _Z20generate_cosine_wavePd
        .type           _Z20generate_cosine_wavePd,@function
        .size           _Z20generate_cosine_wavePd,(.L_x_12 - _Z20generate_cosine_wavePd)
        .other          _Z20generate_cosine_wavePd,@"STO_CUDA_ENTRY STV_DEFAULT"
_Z20generate_cosine_wavePd:
.text._Z20generate_cosine_wavePd:
[----:B------:R-:W-:Y:S01]  /*0000*/  LDC R1, c[0x0][0x37c] ;  /* 0x0000df00ff017b82 */ /* 0x000fe20000000800 */
[----:B------:R-:W0:Y:S07]  /*0010*/  S2R R0, SR_TID.X ;  /* 0x0000000000007919 */ /* 0x000e2e0000002100 */
[----:B------:R-:W0:Y:S08]  /*0020*/  S2UR UR4, SR_CTAID.X ;  /* 0x00000000000479c3 */ /* 0x000e300000002500 */
[----:B------:R-:W0:Y:S02]  /*0030*/  LDC R7, c[0x0][0x360] ;  /* 0x0000d800ff077b82 */ /* 0x000e240000000800 */
[----:B0-----:R-:W-:Y:S01]  /*0040*/  IMAD R7, R7, UR4, R0 ;  /* 0x0000000407077c24 */ /* 0x001fe2000f8e0200 */
[----:B------:R-:W0:Y:S04]  /*0050*/  LDCU.64 UR4, c[0x0][0x358] ;  /* 0x00006b00ff0477ac */ /* 0x000e280008000a00 */
[----:B------:R-:W-:-:S04]  /*0060*/  LOP3.LUT R0, R7, 0x3, RZ, 0xc0, !PT ;  /* 0x0000000307007812 */ /* 0x000fc800078ec0ff */
[----:B------:R-:W-:-:S13]  /*0070*/  ISETP.GT.AND P0, PT, R0, 0x1, PT ;  /* 0x000000010000780c */ /* 0x000fda0003f04270 */
[----:B0-----:R-:W-:Y:S05]  /*0080*/  @P0 BRA `(.L_x_0) ;  /* 0x00000000002c0947 */ /* 0x001fea0003800000 */
[----:B------:R-:W-:-:S13]  /*0090*/  ISETP.NE.AND P0, PT, R0, RZ, PT ;  /* 0x000000ff0000720c */ /* 0x000fda0003f05270 */
[----:B------:R-:W0:Y:S02]  /*00a0*/  @P0 LDC.64 R2, c[0x0][0x380] ;  /* 0x0000e000ff020b82 */ /* 0x000e240000000a00 */
[----:B0-----:R-:W-:-:S05]  /*00b0*/  @P0 IMAD.WIDE.U32 R2, R7, 0x8, R2 ;  /* 0x0000000807020825 */ /* 0x001fca00078e0002 */
[----:B------:R0:W-:Y:S01]  /*00c0*/  @P0 STG.E.64 desc[UR4][R2.64], RZ ;  /* 0x000000ff02000986 */ /* 0x0001e2000c101b04 */
[----:B------:R-:W-:Y:S05]  /*00d0*/  @P0 EXIT ;  /* 0x000000000000094d */ /* 0x000fea0003800000 */
[----:B------:R-:W1:Y:S01]  /*00e0*/  LDC.64 R4, c[0x0][0x380] ;  /* 0x0000e000ff047b82 */ /* 0x000e620000000a00 */
[----:B0-----:R-:W-:Y:S01]  /*00f0*/  HFMA2 R2, -RZ, RZ, 0, 0 ;  /* 0x00000000ff027431 */ /* 0x001fe200000001ff */
[----:B------:R-:W-:Y:S01]  /*0100*/  MOV R3, 0x3ff00000 ;  /* 0x3ff0000000037802 */ /* 0x000fe20000000f00 */
[----:B-1----:R-:W-:-:S05]  /*0110*/  IMAD.WIDE.U32 R4, R7, 0x8, R4 ;  /* 0x0000000807047825 */ /* 0x002fca00078e0004 */
[----:B------:R-:W-:Y:S01]  /*0120*/  STG.E.64 desc[UR4][R4.64], R2 ;  /* 0x0000000204007986 */ /* 0x000fe2000c101b04 */
[----:B------:R-:W-:Y:S05]  /*0130*/  EXIT ;  /* 0x000000000000794d */ /* 0x000fea0003800000 */
.L_x_0:
[----:B------:R-:W-:-:S13]  /*0140*/  ISETP.NE.AND P0, PT, R0, 0x2, PT ;  /* 0x000000020000780c */ /* 0x000fda0003f05270 */
        /* <DEDUP_REMOVED lines=10> */
.L_x_1:
[----:B------:R-:W-:-:S00]  /*01f0*/  BRA `(.L_x_1) ;  /* 0xfffffffc00fc7947 */ /* 0x000fc0000383ffff */
[----:B------:R-:W-:-:S00]  /*0200*/  NOP ;  /* 0x0000000000007918 */ /* 0x000fc00000000000 */
[----:B------:R-:W-:-:S00]  /*0210*/  NOP ;  /* 0x0000000000007918 */ /* 0x000fc00000000000 */
[----:B------:R-:W-:-:S00]  /*0220*/  NOP ;  /* 0x0000000000007918 */ /* 0x000fc00000000000 */
[----:B------:R-:W-:-:S00]  /*0230*/  NOP ;  /* 0x0000000000007918 */ /* 0x000fc00000000000 */
[----:B------:R-:W-:-:S00]  /*0240*/  NOP ;  /* 0x0000000000007918 */ /* 0x000fc00000000000 */
[----:B------:R-:W-:-:S00]  /*0250*/  NOP ;  /* 0x0000000000007918 */ /* 0x000fc00000000000 */
[----:B------:R-:W-:-:S00]  /*0260*/  NOP ;  /* 0x0000000000007918 */ /* 0x000fc00000000000 */
[----:B------:R-:W-:-:S00]  /*0270*/  NOP ;  /* 0x0000000000007918 */ /* 0x000fc00000000000 */
.L_x_12:


//--------------------- .text._Z23generate_random_numbersP17curandStateXORWOWPd --------------------------
	.section	.text._Z23generate_random_numbersP17curandStateXORWOWPd,"ax",@progbits
	.align	128
        .global         _Z23generate_random_numbersP17curandStateXORWOWPd
        .type           _Z23generate_random_numbersP17curandStateXORWOWPd,@function
        .size           _Z23generate_random_numbersP17curandStateXORWOWPd,(.L_x_13 - _Z23generate_random_numbersP17curandStateXORWOWPd)
        .other          _Z23generate_random_numbersP17curandStateXORWOWPd,@"STO_CUDA_ENTRY STV_DEFAULT"
_Z23generate_random_numbersP17curandStateXORWOWPd:
.text._Z23generate_random_numbersP17curandStateXORWOWPd:
[----:B------:R-:W-:Y:S01]  /*0000*/  LDC R1, c[0x0][0x37c] ;  /* 0x0000df00ff017b82 */ /* 0x000fe20000000800 */
[----:B------:R-:W0:Y:S07]  /*0010*/  S2R R5, SR_TID.X ;  /* 0x0000000000057919 */ /* 0x000e2e0000002100 */
[----:B------:R-:W0:Y:S01]  /*0020*/  S2UR UR6, SR_CTAID.X ;  /* 0x00000000000679c3 */ /* 0x000e220000002500 */
[----:B------:R-:W1:Y:S07]  /*0030*/  LDCU.64 UR4, c[0x0][0x358] ;  /* 0x00006b00ff0477ac */ /* 0x000e6e0008000a00 */
[----:B------:R-:W0:Y:S08]  /*0040*/  LDC R0, c[0x0][0x360] ;  /* 0x0000d800ff007b82 */ /* 0x000e300000000800 */
[----:B------:R-:W2:Y:S08]  /*0050*/  LDC.64 R2, c[0x0][0x380] ;  /* 0x0000e000ff027b82 */ /* 0x000eb00000000a00 */
[----:B------:R-:W3:Y:S01]  /*0060*/  LDC.64 R12, c[0x0][0x388] ;  /* 0x0000e200ff0c7b82 */ /* 0x000ee20000000a00 */
[----:B0-----:R-:W-:-:S04]  /*0070*/  IMAD R0, R0, UR6, R5 ;  /* 0x0000000600007c24 */ /* 0x001fc8000f8e0205 */
[----:B--2---:R-:W-:-:S05]  /*0080*/  IMAD.WIDE.U32 R2, R0, 0x30, R2 ;  /* 0x0000003000027825 */ /* 0x004fca00078e0002 */
[----:B-1----:R-:W2:Y:S04]  /*0090*/  LDG.E.64 R8, desc[UR4][R2.64] ;  /* 0x0000000402087981 */ /* 0x002ea8000c1e1b00 */
[----:B------:R-:W4:Y:S04]  /*00a0*/  LDG.E.64 R4, desc[UR4][R2.64+0x10] ;  /* 0x0000100402047981 */ /* 0x000f28000c1e1b00 */
[----:B------:R-:W5:Y:S01]  /*00b0*/  LDG.E.64 R6, desc[UR4][R2.64+0x8] ;  /* 0x0000080402067981 */ /* 0x000f62000c1e1b00 */
[----:B--2---:R-:W-:Y:S02]  /*00c0*/  SHF.R.U32.HI R10, RZ, 0x2, R9 ;  /* 0x00000002ff0a7819 */ /* 0x004fe40000011609 */
[----:B------:R-:W-:-:S02]  /*00d0*/  IADD3 R8, PT, PT, R8, 0x587c5, RZ ;  /* 0x000587c508087810 */ /* 0x000fc40007ffe0ff */
[----:B------:R-:W-:Y:S01]  /*00e0*/  LOP3.LUT R10, R10, R9, RZ, 0x3c, !PT ;  /* 0x000000090a0a7212 */ /* 0x000fe200078e3cff */
[----:B----4-:R-:W-:Y:S01]  /*00f0*/  IMAD.SHL.U32 R9, R5, 0x10, RZ ;  /* 0x0000001005097824 */ /* 0x010fe200078e00ff */
[----:B------:R-:W-:Y:S01]  /*0100*/  MOV R15, R4 ;  /* 0x00000004000f7202 */ /* 0x000fe20000000f00 */
[----:B------:R-:W-:Y:S01]  /*0110*/  IMAD.MOV.U32 R16, RZ, RZ, R5 ;  /* 0x000000ffff107224 */ /* 0x000fe200078e0005 */
[----:B-----5:R-:W-:Y:S01]  /*0120*/  MOV R14, R7 ;  /* 0x00000007000e7202 */ /* 0x020fe20000000f00 */
[----:B------:R-:W-:-:S04]  /*0130*/  IMAD.SHL.U32 R11, R10, 0x2, RZ ;  /* 0x000000020a0b7824 */ /* 0x000fc800078e00ff */
[----:B------:R-:W-:Y:S01]  /*0140*/  STG.E.64 desc[UR4][R2.64+0x8], R14 ;  /* 0x0000080e02007986 */ /* 0x000fe2000c101b04 */
[----:B------:R-:W-:-:S04]  /*0150*/  LOP3.LUT R10, R10, R11, R9, 0x96, !PT ;  /* 0x0000000b0a0a7212 */ /* 0x000fc800078e9609 */
[----:B------:R-:W-:Y:S01]  /*0160*/  LOP3.LUT R17, R10, R5, RZ, 0x3c, !PT ;  /* 0x000000050a117212 */ /* 0x000fe200078e3cff */
[----:B---3--:R-:W-:-:S04]  /*0170*/  IMAD.WIDE.U32 R4, R0, 0x8, R12 ;  /* 0x0000000800047825 */ /* 0x008fc800078e000c */
[----:B------:R-:W-:Y:S01]  /*0180*/  IMAD.IADD R9, R17, 0x1, R8 ;  /* 0x0000000111097824 */ /* 0x000fe200078e0208 */
[----:B------:R-:W-:Y:S03]  /*0190*/  STG.E.64 desc[UR4][R2.64+0x10], R16 ;  /* 0x0000101002007986 */ /* 0x000fe6000c101b04 */
[----:B------:R-:W-:-:S05]  /*01a0*/  IMAD.HI.U32 R10, R9, -0x33333333, RZ ;  /* 0xcccccccd090a7827 */ /* 0x000fca00078e00ff */
[----:B------:R-:W-:-:S05]  /*01b0*/  SHF.R.U32.HI R10, RZ, 0x3, R10 ;  /* 0x00000003ff0a7819 */ /* 0x000fca000001160a */
[----:B------:R-:W-:Y:S01]  /*01c0*/  IMAD R10, R10, -0xa, R9 ;  /* 0xfffffff60a0a7824 */ /* 0x000fe200078e0209 */
[----:B------:R-:W-:-:S05]  /*01d0*/  MOV R9, R6 ;  /* 0x0000000600097202 */ /* 0x000fca0000000f00 */
[----:B------:R-:W0:Y:S01]  /*01e0*/  I2F.F64.U32 R10, R10 ;  /* 0x0000000a000a7312 */ /* 0x000e220000201800 */
[----:B------:R-:W-:Y:S04]  /*01f0*/  STG.E.64 desc[UR4][R2.64], R8 ;  /* 0x0000000802007986 */ /* 0x000fe8000c101b04 */
[----:B0-----:R-:W-:Y:S01]  /*0200*/  STG.E.64 desc[UR4][R4.64], R10 ;  /* 0x0000000a04007986 */ /* 0x001fe2000c101b04 */
[----:B------:R-:W-:Y:S05]  /*0210*/  EXIT ;  /* 0x000000000000794d */ /* 0x000fea0003800000 */
.L_x_2:
        /* <DEDUP_REMOVED lines=14> */
.L_x_13:


//--------------------- .text._Z25init_random_number_statesjP17curandStateXORWOW --------------------------
	.section	.text._Z25init_random_number_statesjP17curandStateXORWOW,"ax",@progbits
	.align	128
        .global         _Z25init_random_number_statesjP17curandStateXORWOW
        .type           _Z25init_random_number_statesjP17curandStateXORWOW,@function
        .size           _Z25init_random_number_statesjP17curandStateXORWOW,(.L_x_14 - _Z25init_random_number_statesjP17curandStateXORWOW)
        .other          _Z25init_random_number_statesjP17curandStateXORWOW,@"STO_CUDA_ENTRY STV_DEFAULT"
_Z25init_random_number_statesjP17curandStateXORWOW:
.text._Z25init_random_number_statesjP17curandStateXORWOW:
[----:B------:R-:W-:Y:S01]  /*0000*/  LDC R1, c[0x0][0x37c] ;  /* 0x0000df00ff017b82 */ /* 0x000fe20000000800 */
[----:B------:R-:W0:Y:S07]  /*0010*/  S2R R3, SR_TID.X ;  /* 0x0000000000037919 */ /* 0x000e2e0000002100 */
[----:B------:R-:W1:Y:S01]  /*0020*/  LDC R2, c[0x0][0x380] ;  /* 0x0000e000ff027b82 */ /* 0x000e620000000800 */
[----:B------:R-:W2:Y:S01]  /*0030*/  LDCU.64 UR4, c[0x0][0x358] ;  /* 0x00006b00ff0477ac */ /* 0x000ea20008000a00 */
[----:B------:R-:W-:Y:S01]  /*0040*/  IMAD.MOV.U32 R9, RZ, RZ, -0x75bd8fc ;  /* 0xf8a42704ff097424 */ /* 0x000fe200078e00ff */
[----:B------:R-:W-:Y:S01]  /*0050*/  BSSY.RECONVERGENT B0, `(.L_x_3) ;  /* 0x00000e1000007945 */ /* 0x000fe20003800200 */
[----:B------:R-:W-:-:S04]  /*0060*/  IMAD.MOV.U32 R10, RZ, RZ, -0x23270784 ;  /* 0xdcd8f87cff0a7424 */ /* 0x000fc800078e00ff */
[----:B------:R-:W0:Y:S08]  /*0070*/  S2UR UR6, SR_CTAID.X ;  /* 0x00000000000679c3 */ /* 0x000e300000002500 */
[----:B------:R-:W0:Y:S08]  /*0080*/  LDC R0, c[0x0][0x360] ;  /* 0x0000d800ff007b82 */ /* 0x000e300000000800 */
[----:B------:R-:W3:Y:S01]  /*0090*/  LDC.64 R6, c[0x0][0x388] ;  /* 0x0000e200ff067b82 */ /* 0x000ee20000000a00 */
[----:B-1----:R-:W-:-:S05]  /*00a0*/  LOP3.LUT R2, R2, 0xaad26b49, RZ, 0x3c, !PT ;  /* 0xaad26b4902027812 */ /* 0x002fca00078e3cff */
[----:B------:R-:W-:-:S04]  /*00b0*/  IMAD R2, R2, 0x4182bed5, RZ ;  /* 0x4182bed502027824 */ /* 0x000fc800078e02ff */
[C---:B------:R-:W-:Y:S01]  /*00c0*/  VIADD R4, R2.reuse, 0xd9f6dc18 ;  /* 0xd9f6dc1802047836 */ /* 0x040fe20000000000 */
[C---:B------:R-:W-:Y:S01]  /*00d0*/  LOP3.LUT R8, R2.reuse, 0x159a55e5, RZ, 0x3c, !PT ;  /* 0x159a55e502087812 */ /* 0x040fe200078e3cff */
[C---:B------:R-:W-:Y:S02]  /*00e0*/  VIADD R5, R2.reuse, 0x75bcd15 ;  /* 0x075bcd1502057836 */ /* 0x040fe40000000000 */
[----:B------:R-:W-:Y:S02]  /*00f0*/  VIADD R11, R2, 0x583f19 ;  /* 0x00583f19020b7836 */ /* 0x000fe40000000000 */
[----:B0-----:R-:W-:-:S05]  /*0100*/  IMAD R0, R0, UR6, R3 ;  /* 0x0000000600007c24 */ /* 0x001fca000f8e0203 */
[C---:B------:R-:W-:Y:S01]  /*0110*/  ISETP.NE.AND P0, PT, R0.reuse, RZ, PT ;  /* 0x000000ff0000720c */ /* 0x040fe20003f05270 */
[----:B---3--:R-:W-:-:S05]  /*0120*/  IMAD.WIDE.U32 R6, R0, 0x30, R6 ;  /* 0x0000003000067825 */ /* 0x008fca00078e0006 */
[----:B--2---:R0:W-:Y:S04]  /*0130*/  STG.E.64 desc[UR4][R6.64], R4 ;  /* 0x0000000406007986 */ /* 0x0041e8000c101b04 */
[----:B------:R0:W-:Y:S04]  /*0140*/  STG.E.64 desc[UR4][R6.64+0x8], R8 ;  /* 0x0000080806007986 */ /* 0x0001e8000c101b04 */
[----:B------:R0:W-:Y:S01]  /*0150*/  STG.E.64 desc[UR4][R6.64+0x10], R10 ;  /* 0x0000100a06007986 */ /* 0x0001e2000c101b04 */
[----:B------:R-:W-:Y:S05]  /*0160*/  @!P0 BRA `(.L_x_4) ;  /* 0x0000000c003c8947 */ /* 0x000fea0003800000 */
[----:B------:R-:W-:-:S07]  /*0170*/  CS2R R12, SRZ ;  /* 0x00000000000c7805 */ /* 0x000fce000001ff00 */
.L_x_10:
[----:B-1----:R-:W-:Y:S01]  /*0180*/  LOP3.LUT R2, R0, 0x3, RZ, 0xc0, !PT ;  /* 0x0000000300027812 */ /* 0x002fe200078ec0ff */
[----:B------:R-:W-:Y:S03]  /*0190*/  BSSY.RECONVERGENT B1, `(.L_x_5) ;  /* 0x00000c6000017945 */ /* 0x000fe60003800200 */
[----:B------:R-:W-:-:S04]  /*01a0*/  ISETP.NE.U32.AND P0, PT, R2, RZ, PT ;  /* 0x000000ff0200720c */ /* 0x000fc80003f05070 */
[----:B------:R-:W-:-:S13]  /*01b0*/  ISETP.NE.AND.EX P0, PT, RZ, RZ, PT, P0 ;  /* 0x000000ffff00720c */ /* 0x000fda0003f05300 */
[----:B------:R-:W-:Y:S05]  /*01c0*/  @!P0 BRA `(.L_x_6) ;  /* 0x0000000c00088947 */ /* 0x000fea0003800000 */
[----:B0-----:R-:W0:Y:S01]  /*01d0*/  LDC.64 R8, c[0x4][RZ] ;  /* 0x01000000ff087b82 */ /* 0x001e220000000a00 */
[----:B------:R-:W-:Y:S02]  /*01e0*/  IMAD.MOV.U32 R14, RZ, RZ, RZ ;  /* 0x000000ffff0e7224 */ /* 0x000fe400078e00ff */
[----:B0-----:R-:W-:-:S07]  /*01f0*/  IMAD.WIDE.U32 R8, R12, 0xc80, R8 ;  /* 0x00000c800c087825 */ /* 0x001fce00078e0008 */
.L_x_9:
[----:B-1----:R-:W-:Y:S01]  /*0200*/  IMAD.MOV.U32 R15, RZ, RZ, RZ ;  /* 0x000000ffff0f7224 */ /* 0x002fe200078e00ff */
[----:B------:R-:W-:Y:S01]  /*0210*/  CS2R R2, SRZ ;  /* 0x0000000000027805 */ /* 0x000fe2000001ff00 */
[----:B------:R-:W-:Y:S01]  /*0220*/  IMAD.MOV.U32 R17, RZ, RZ, RZ ;  /* 0x000000ffff117224 */ /* 0x000fe200078e00ff */
[----:B------:R-:W-:-:S07]  /*0230*/  CS2R R4, SRZ ;  /* 0x0000000000047805 */ /* 0x000fce000001ff00 */
.L_x_8:
[----:B------:R-:W-:-:S05]  /*0240*/  IMAD.WIDE.U32 R10, R17, 0x4, R6 ;  /* 0x00000004110a7825 */ /* 0x000fca00078e0006 */
[----:B------:R0:W5:Y:S01]  /*0250*/  LDG.E R16, desc[UR4][R10.64+0x4] ;  /* 0x000004040a107981 */ /* 0x000162000c1e1900 */
[----:B------:R-:W-:-:S07]  /*0260*/  IMAD.MOV.U32 R19, RZ, RZ, RZ ;  /* 0x000000ffff137224 */ /* 0x000fce00078e00ff */
.L_x_7:
[----:B-----5:R-:W-:Y:S01]  /*0270*/  SHF.R.U32.HI R24, RZ, R19, R16 ;  /* 0x00000013ff187219 */ /* 0x020fe20000011610 */
[----:B0-----:R-:W-:-:S03]  /*0280*/  IMAD.SHL.U32 R10, R17, 0x20, RZ ;  /* 0x00000020110a7824 */ /* 0x001fc600078e00ff */
[----:B------:R-:W-:Y:S01]  /*0290*/  LOP3.LUT R11, R24, 0x1, RZ, 0xc0, !PT ;  /* 0x00000001180b7812 */ /* 0x000fe200078ec0ff */
[----:B------:R-:W-:-:S03]  /*02a0*/  IMAD.IADD R10, R10, 0x1, R19 ;  /* 0x000000010a0a7824 */ /* 0x000fc600078e0213 */
[----:B------:R-:W-:Y:S01]  /*02b0*/  ISETP.NE.U32.AND P0, PT, R11, 0x1, PT ;  /* 0x000000010b00780c */ /* 0x000fe20003f05070 */
[----:B------:R-:W-:-:S03]  /*02c0*/  IMAD R11, R10, 0x5, RZ ;  /* 0x000000050a0b7824 */ /* 0x000fc600078e02ff */
[----:B------:R-:W-:Y:S01]  /*02d0*/  R2P PR, R24, 0x7e ;  /* 0x0000007e18007804 */ /* 0x000fe20000000000 */
[----:B------:R-:W-:-:S08]  /*02e0*/  IMAD.WIDE.U32 R10, R11, 0x4, R8 ;  /* 0x000000040b0a7825 */ /* 0x000fd000078e0008 */
[----:B------:R-:W2:Y:S04]  /*02f0*/  @!P0 LDG.E R18, desc[UR4][R10.64] ;  /* 0x000000040a128981 */ /* 0x000ea8000c1e1900 */
[----:B------:R-:W3:Y:S04]  /*0300*/  @!P0 LDG.E R20, desc[UR4][R10.64+0x10] ;  /* 0x000010040a148981 */ /* 0x000ee8000c1e1900 */
[----:B------:R-:W4:Y:S04]  /*0310*/  @P1 LDG.E R22, desc[UR4][R10.64+0x14] ;  /* 0x000014040a161981 */ /* 0x000f28000c1e1900 */
[----:B------:R-:W4:Y:S04]  /*0320*/  @P2 LDG.E R26, desc[UR4][R10.64+0x28] ;  /* 0x000028040a1a2981 */ /* 0x000f28000c1e1900 */
[----:B------:R-:W4:Y:S04]  /*0330*/  @!P0 LDG.E R21, desc[UR4][R10.64+0x4] ;  /* 0x000004040a158981 */ /* 0x000f28000c1e1900 */
[----:B------:R-:W4:Y:S04]  /*0340*/  @!P0 LDG.E R23, desc[UR4][R10.64+0xc] ;  /* 0x00000c040a178981 */ /* 0x000f28000c1e1900 */
[----:B------:R-:W4:Y:S04]  /*0350*/  @P1 LDG.E R25, desc[UR4][R10.64+0x18] ;  /* 0x000018040a191981 */ /* 0x000f28000c1e1900 */
[----:B------:R-:W4:Y:S04]  /*0360*/  @P3 LDG.E R28, desc[UR4][R10.64+0x3c] ;  /* 0x00003c040a1c3981 */ /* 0x000f28000c1e1900 */
[----:B------:R-:W4:Y:S01]  /*0370*/  @P6 LDG.E R27, desc[UR4][R10.64+0x7c] ;  /* 0x00007c040a1b6981 */ /* 0x000f22000c1e1900 */
[----:B--2---:R-:W-:-:S03]  /*0380*/  @!P0 LOP3.LUT R15, R15, R18, RZ, 0x3c, !PT ;  /* 0x000000120f0f8212 */ /* 0x004fc600078e3cff */
[----:B------:R-:W2:Y:S01]  /*0390*/  @!P0 LDG.E R18, desc[UR4][R10.64+0x8] ;  /* 0x000008040a128981 */ /* 0x000ea2000c1e1900 */
[----:B---3--:R-:W-:-:S03]  /*03a0*/  @!P0 LOP3.LUT R3, R3, R20, RZ, 0x3c, !PT ;  /* 0x0000001403038212 */ /* 0x008fc600078e3cff */
[----:B------:R-:W3:Y:S01]  /*03b0*/  @P1 LDG.E R20, desc[UR4][R10.64+0x24] ;  /* 0x000024040a141981 */ /* 0x000ee2000c1e1900 */
[----:B----4-:R-:W-:-:S03]  /*03c0*/  @P1 LOP3.LUT R15, R15, R22, RZ, 0x3c, !PT ;  /* 0x000000160f0f1212 */ /* 0x010fc600078e3cff */
[----:B------:R-:W4:Y:S01]  /*03d0*/  @P2 LDG.E R22, desc[UR4][R10.64+0x38] ;  /* 0x000038040a162981 */ /* 0x000f22000c1e1900 */
[----:B------:R-:W-:-:S03]  /*03e0*/  @P2 LOP3.LUT R15, R15, R26, RZ, 0x3c, !PT ;  /* 0x0000001a0f0f2212 */ /* 0x000fc600078e3cff */
[----:B------:R-:W4:Y:S01]  /*03f0*/  @P4 LDG.E R26, desc[UR4][R10.64+0x50] ;  /* 0x000050040a1a4981 */ /* 0x000f22000c1e1900 */
[----:B------:R-:W-:-:S03]  /*0400*/  @!P0 LOP3.LUT R4, R4, R21, RZ, 0x3c, !PT ;  /* 0x0000001504048212 */ /* 0x000fc600078e3cff */
[----:B------:R-:W4:Y:S01]  /*0410*/  @P1 LDG.E R21, desc[UR4][R10.64+0x20] ;  /* 0x000020040a151981 */ /* 0x000f22000c1e1900 */
[----:B------:R-:W-:-:S03]  /*0420*/  @!P0 LOP3.LUT R2, R2, R23, RZ, 0x3c, !PT ;  /* 0x0000001702028212 */ /* 0x000fc600078e3cff */
[----:B------:R-:W4:Y:S01]  /*0430*/  @P2 LDG.E R23, desc[UR4][R10.64+0x2c] ;  /* 0x00002c040a172981 */ /* 0x000f22000c1e1900 */
[----:B------:R-:W-:-:S03]  /*0440*/  @P1 LOP3.LUT R4, R4, R25, RZ, 0x3c, !PT ;  /* 0x0000001904041212 */ /* 0x000fc600078e3cff */
[----:B------:R-:W4:Y:S01]  /*0450*/  @P2 LDG.E R25, desc[UR4][R10.64+0x34] ;  /* 0x000034040a192981 */ /* 0x000f22000c1e1900 */
[----:B--2---:R-:W-:-:S03]  /*0460*/  @!P0 LOP3.LUT R5, R5, R18, RZ, 0x3c, !PT ;  /* 0x0000001205058212 */ /* 0x004fc600078e3cff */
[----:B------:R-:W2:Y:S01]  /*0470*/  @P1 LDG.E R18, desc[UR4][R10.64+0x1c] ;  /* 0x00001c040a121981 */ /* 0x000ea2000c1e1900 */
[----:B---3--:R-:W-:-:S03]  /*0480*/  @P1 LOP3.LUT R3, R3, R20, RZ, 0x3c, !PT ;  /* 0x0000001403031212 */ /* 0x008fc600078e3cff */
[----:B------:R-:W3:Y:S01]  /*0490*/  @P2 LDG.E R20, desc[UR4][R10.64+0x30] ;  /* 0x000030040a142981 */ /* 0x000ee2000c1e1900 */
[----:B----4-:R-:W-:-:S03]  /*04a0*/  @P2 LOP3.LUT R3, R3, R22, RZ, 0x3c, !PT ;  /* 0x0000001603032212 */ /* 0x010fc600078e3cff */
[----:B------:R-:W4:Y:S01]  /*04b0*/  @P3 LDG.E R22, desc[UR4][R10.64+0x4c] ;  /* 0x00004c040a163981 */ /* 0x000f22000c1e1900 */
[----:B------:R-:W-:-:S04]  /*04c0*/  @P3 LOP3.LUT R15, R15, R28, RZ, 0x3c, !PT ;  /* 0x0000001c0f0f3212 */ /* 0x000fc800078e3cff */
[----:B------:R-:W-:Y:S02]  /*04d0*/  @P4 LOP3.LUT R15, R15, R26, RZ, 0x3c, !PT ;  /* 0x0000001a0f0f4212 */ /* 0x000fe400078e3cff */
[----:B------:R-:W-:Y:S01]  /*04e0*/  @P1 LOP3.LUT R2, R2, R21, RZ, 0x3c, !PT ;  /* 0x0000001502021212 */ /* 0x000fe200078e3cff */
[----:B------:R-:W4:Y:S04]  /*04f0*/  @P5 LDG.E R26, desc[UR4][R10.64+0x64] ;  /* 0x000064040a1a5981 */ /* 0x000f28000c1e1900 */
[----:B------:R-:W4:Y:S01]  /*0500*/  @P3 LDG.E R21, desc[UR4][R10.64+0x40] ;  /* 0x000040040a153981 */ /* 0x000f22000c1e1900 */
[----:B------:R-:W-:Y:S02]  /*0510*/  @P2 LOP3.LUT R4, R4, R23, RZ, 0x3c, !PT ;  /* 0x0000001704042212 */ /* 0x000fe400078e3cff */
[----:B------:R-:W-:Y:S01]  /*0520*/  @P2 LOP3.LUT R2, R2, R25, RZ, 0x3c, !PT ;  /* 0x0000001902022212 */ /* 0x000fe200078e3cff */
[----:B------:R-:W4:Y:S04]  /*0530*/  @P3 LDG.E R23, desc[UR4][R10.64+0x48] ;  /* 0x000048040a173981 */ /* 0x000f28000c1e1900 */
[----:B------:R-:W4:Y:S01]  /*0540*/  @P4 LDG.E R25, desc[UR4][R10.64+0x54] ;  /* 0x000054040a194981 */ /* 0x000f22000c1e1900 */
[----:B--2---:R-:W-:-:S03]  /*0550*/  @P1 LOP3.LUT R5, R5, R18, RZ, 0x3c, !PT ;  /* 0x0000001205051212 */ /* 0x004fc600078e3cff */
[----:B------:R-:W2:Y:S01]  /*0560*/  @P3 LDG.E R18, desc[UR4][R10.64+0x44] ;  /* 0x000044040a123981 */ /* 0x000ea2000c1e1900 */
[----:B---3--:R-:W-:-:S03]  /*0570*/  @P2 LOP3.LUT R5, R5, R20, RZ, 0x3c, !PT ;  /* 0x0000001405052212 */ /* 0x008fc600078e3cff */
[----:B------:R-:W3:Y:S01]  /*0580*/  @P4 LDG.E R20, desc[UR4][R10.64+0x58] ;  /* 0x000058040a144981 */ /* 0x000ee2000c1e1900 */
[----:B----4-:R-:W-:-:S03]  /*0590*/  @P3 LOP3.LUT R3, R3, R22, RZ, 0x3c, !PT ;  /* 0x0000001603033212 */ /* 0x010fc600078e3cff */
[----:B------:R-:W4:Y:S01]  /*05a0*/  @P4 LDG.E R22, desc[UR4][R10.64+0x60] ;  /* 0x000060040a164981 */ /* 0x000f22000c1e1900 */
[----:B------:R-:W-:Y:S02]  /*05b0*/  LOP3.LUT P0, RZ, R24, 0x80, RZ, 0xc0, !PT ;  /* 0x0000008018ff7812 */ /* 0x000fe4000780c0ff */
[----:B------:R-:W-:Y:S02]  /*05c0*/  @P5 LOP3.LUT R15, R15, R26, RZ, 0x3c, !PT ;  /* 0x0000001a0f0f5212 */ /* 0x000fe400078e3cff */
[----:B------:R-:W4:Y:S01]  /*05d0*/  @P6 LDG.E R26, desc[UR4][R10.64+0x78] ;  /* 0x000078040a1a6981 */ /* 0x000f22000c1e1900 */
[----:B------:R-:W-:-:S03]  /*05e0*/  @P3 LOP3.LUT R4, R4, R21, RZ, 0x3c, !PT ;  /* 0x0000001504043212 */ /* 0x000fc600078e3cff */
[----:B------:R-:W4:Y:S01]  /*05f0*/  @P4 LDG.E R21, desc[UR4][R10.64+0x5c] ;  /* 0x00005c040a154981 */ /* 0x000f22000c1e1900 */
[----:B------:R-:W-:-:S03]  /*0600*/  @P3 LOP3.LUT R2, R2, R23, RZ, 0x3c, !PT ;  /* 0x0000001702023212 */ /* 0x000fc600078e3cff */
[----:B------:R-:W4:Y:S01]  /*0610*/  @P5 LDG.E R23, desc[UR4][R10.64+0x68] ;  /* 0x000068040a175981 */ /* 0x000f22000c1e1900 */
[----:B------:R-:W-:-:S03]  /*0620*/  @P4 LOP3.LUT R4, R4, R25, RZ, 0x3c, !PT ;  /* 0x0000001904044212 */ /* 0x000fc600078e3cff */
[----:B------:R-:W4:Y:S01]  /*0630*/  @P5 LDG.E R25, desc[UR4][R10.64+0x70] ;  /* 0x000070040a195981 */ /* 0x000f22000c1e1900 */
[----:B--2---:R-:W-:-:S03]  /*0640*/  @P3 LOP3.LUT R5, R5, R18, RZ, 0x3c, !PT ;  /* 0x0000001205053212 */ /* 0x004fc600078e3cff */
[----:B------:R-:W2:Y:S01]  /*0650*/  @P5 LDG.E R18, desc[UR4][R10.64+0x6c] ;  /* 0x00006c040a125981 */ /* 0x000ea2000c1e1900 */
[----:B---3--:R-:W-:-:S03]  /*0660*/  @P4 LOP3.LUT R5, R5, R20, RZ, 0x3c, !PT ;  /* 0x0000001405054212 */ /* 0x008fc600078e3cff */
[----:B------:R-:W3:Y:S01]  /*0670*/  @P5 LDG.E R20, desc[UR4][R10.64+0x74] ;  /* 0x000074040a145981 */ /* 0x000ee2000c1e1900 */
[----:B----4-:R-:W-:-:S03]  /*0680*/  @P4 LOP3.LUT R3, R3, R22, RZ, 0x3c, !PT ;  /* 0x0000001603034212 */ /* 0x010fc600078e3cff */
[----:B------:R-:W4:Y:S01]  /*0690*/  @P0 LDG.E R22, desc[UR4][R10.64+0x8c] ;  /* 0x00008c040a160981 */ /* 0x000f22000c1e1900 */
[----:B------:R-:W-:-:S03]  /*06a0*/  @P6 LOP3.LUT R15, R15, R26, RZ, 0x3c, !PT ;  /* 0x0000001a0f0f6212 */ /* 0x000fc600078e3cff */
        /* <DEDUP_REMOVED lines=13> */
[----:B------:R-:W-:Y:S02]  /*0780*/  @P6 LOP3.LUT R4, R4, R27, RZ, 0x3c, !PT ;  /* 0x0000001b04046212 */ /* 0x000fe400078e3cff */
[----:B------:R-:W-:Y:S02]  /*0790*/  @P6 LOP3.LUT R2, R2, R21, RZ, 0x3c, !PT ;  /* 0x0000001502026212 */ /* 0x000fe400078e3cff */
[----:B------:R-:W-:Y:S02]  /*07a0*/  @P0 LOP3.LUT R4, R4, R23, RZ, 0x3c, !PT ;  /* 0x0000001704040212 */ /* 0x000fe400078e3cff */
[----:B------:R-:W-:Y:S02]  /*07b0*/  @P0 LOP3.LUT R2, R2, R25, RZ, 0x3c, !PT ;  /* 0x0000001902020212 */ /* 0x000fe400078e3cff */
[----:B--2---:R-:W-:Y:S02]  /*07c0*/  @P6 LOP3.LUT R5, R5, R18, RZ, 0x3c, !PT ;  /* 0x0000001205056212 */ /* 0x004fe400078e3cff */
[----:B---3--:R-:W-:-:S02]  /*07d0*/  @P6 LOP3.LUT R3, R3, R20, RZ, 0x3c, !PT ;  /* 0x0000001403036212 */ /* 0x008fc400078e3cff */
[----:B----4-:R-:W-:Y:S02]  /*07e0*/  @P0 LOP3.LUT R5, R5, R22, RZ, 0x3c, !PT ;  /* 0x0000001605050212 */ /* 0x010fe400078e3cff */
[----:B------:R-:W-:Y:S02]  /*07f0*/  @P0 LOP3.LUT R3, R3, R26, RZ, 0x3c, !PT ;  /* 0x0000001a03030212 */ /* 0x000fe400078e3cff */
[----:B------:R-:W-:-:S13]  /*0800*/  R2P PR, R24.B1, 0x7f ;  /* 0x0000007f18007804 */ /* 0x000fda0000001000 */
[----:B------:R-:W2:Y:S04]  /*0810*/  @P0 LDG.E R18, desc[UR4][R10.64+0xa0] ;  /* 0x0000a0040a120981 */ /* 0x000ea8000c1e1900 */
[----:B------:R-:W3:Y:S04]  /*0820*/  @P1 LDG.E R22, desc[UR4][R10.64+0xb4] ;  /* 0x0000b4040a161981 */ /* 0x000ee8000c1e1900 */
[----:B------:R-:W4:Y:S04]  /*0830*/  @P2 LDG.E R26, desc[UR4][R10.64+0xc8] ;  /* 0x0000c8040a1a2981 */ /* 0x000f28000c1e1900 */
[----:B------:R-:W4:Y:S04]  /*0840*/  @P3 LDG.E R28, desc[UR4][R10.64+0xdc] ;  /* 0x0000dc040a1c3981 */ /* 0x000f28000c1e1900 */
[----:B------:R-:W4:Y:S04]  /*0850*/  @P0 LDG.E R23, desc[UR4][R10.64+0xa4] ;  /* 0x0000a4040a170981 */ /* 0x000f28000c1e1900 */
[----:B------:R-:W4:Y:S04]  /*0860*/  @P0 LDG.E R20, desc[UR4][R10.64+0xa8] ;  /* 0x0000a8040a140981 */ /* 0x000f28000c1e1900 */
[----:B------:R-:W4:Y:S04]  /*0870*/  @P4 LDG.E R25, desc[UR4][R10.64+0xf0] ;  /* 0x0000f0040a194981 */ /* 0x000f28000c1e1900 */
        /* <DEDUP_REMOVED lines=21> */
[----:B------:R-:W-:Y:S02]  /*09d0*/  LOP3.LUT P0, RZ, R24, 0x8000, RZ, 0xc0, !PT ;  /* 0x0000800018ff7812 */ /* 0x000fe4000780c0ff */
[----:B----4-:R-:W-:Y:S01]  /*09e0*/  @P5 LOP3.LUT R15, R15, R26, RZ, 0x3c, !PT ;  /* 0x0000001a0f0f5212 */ /* 0x010fe200078e3cff */
[----:B------:R-:W4:Y:S04]  /*09f0*/  @P3 LDG.E R24, desc[UR4][R10.64+0xe4] ;  /* 0x0000e4040a183981 */ /* 0x000f28000c1e1900 */
[----:B------:R-:W2:Y:S01]  /*0a00*/  @P6 LDG.E R26, desc[UR4][R10.64+0x118] ;  /* 0x000118040a1a6981 */ /* 0x000ea2000c1e1900 */
        /* <DEDUP_REMOVED lines=8> */
[----:B---3--:R-:W-:-:S03]  /*0a90*/  @P2 LOP3.LUT R3, R3, R22, RZ, 0x3c, !PT ;  /* 0x0000001603032212 */ /* 0x008fc600078e3cff */
[----:B------:R-:W3:Y:S01]  /*0aa0*/  @P4 LDG.E R22, desc[UR4][R10.64+0x100] ;  /* 0x000100040a164981 */ /* 0x000ee2000c1e1900 */
[----:B--2---:R-:W-:-:S03]  /*0ab0*/  @P6 LOP3.LUT R15, R15, R26, RZ, 0x3c, !PT ;  /* 0x0000001a0f0f6212 */ /* 0x004fc600078e3cff */
[----:B------:R-:W2:Y:S01]  /*0ac0*/  @P0 LDG.E R26, desc[UR4][R10.64+0x12c] ;  /* 0x00012c040a1a0981 */ /* 0x000ea2000c1e1900 */
[----:B----4-:R-:W-:-:S03]  /*0ad0*/  @P2 LOP3.LUT R2, R2, R23, RZ, 0x3c, !PT ;  /* 0x0000001702022212 */ /* 0x010fc600078e3cff */
[----:B------:R-:W4:Y:S01]  /*0ae0*/  @P4 LDG.E R23, desc[UR4][R10.64+0xfc] ;  /* 0x0000fc040a174981 */ /* 0x000f22000c1e1900 */
[----:B------:R-:W-:-:S03]  /*0af0*/  @P2 LOP3.LUT R5, R5, R20, RZ, 0x3c, !PT ;  /* 0x0000001405052212 */ /* 0x000fc600078e3cff */
[----:B------:R-:W4:Y:S01]  /*0b00*/  @P4 LDG.E R20, desc[UR4][R10.64+0xf8] ;  /* 0x0000f8040a144981 */ /* 0x000f22000c1e1900 */
[----:B------:R-:W-:Y:S02]  /*0b10*/  @P3 LOP3.LUT R2, R2, R27, RZ, 0x3c, !PT ;  /* 0x0000001b02023212 */ /* 0x000fe400078e3cff */
[----:B------:R-:W-:Y:S01]  /*0b20*/  @P3 LOP3.LUT R4, R4, R25, RZ, 0x3c, !PT ;  /* 0x0000001904043212 */ /* 0x000fe200078e3cff */
[----:B------:R-:W4:Y:S01]  /*0b30*/  @P5 LDG.E R27, desc[UR4][R10.64+0x110] ;  /* 0x000110040a1b5981 */ /* 0x000f22000c1e1900 */
[----:B------:R-:W-:-:S03]  /*0b40*/  @P3 LOP3.LUT R5, R5, R24, RZ, 0x3c, !PT ;  /* 0x0000001805053212 */ /* 0x000fc600078e3cff */
[----:B------:R-:W4:Y:S04]  /*0b50*/  @P5 LDG.E R25, desc[UR4][R10.64+0x108] ;  /* 0x000108040a195981 */ /* 0x000f28000c1e1900 */
        /* <DEDUP_REMOVED lines=19> */
[----:B------:R-:W-:-:S05]  /*0c90*/  VIADD R19, R19, 0x10 ;  /* 0x0000001013137836 */ /* 0x000fca0000000000 */
[----:B------:R-:W-:Y:S02]  /*0ca0*/  ISETP.NE.AND P1, PT, R19, 0x20, PT ;  /* 0x000000201300780c */ /* 0x000fe40003f25270 */
[----:B------:R-:W-:Y:S02]  /*0cb0*/  @P5 LOP3.LUT R3, R3, R18, RZ, 0x3c, !PT ;  /* 0x0000001203035212 */ /* 0x000fe400078e3cff */
[----:B------:R-:W-:Y:S02]  /*0cc0*/  @P6 LOP3.LUT R4, R4, R21, RZ, 0x3c, !PT ;  /* 0x0000001504046212 */ /* 0x000fe400078e3cff */
[----:B---3--:R-:W-:-:S04]  /*0cd0*/  @P6 LOP3.LUT R3, R3, R22, RZ, 0x3c, !PT ;  /* 0x0000001603036212 */ /* 0x008fc800078e3cff */
[----:B--2---:R-:W-:Y:S02]  /*0ce0*/  @P0 LOP3.LUT R3, R3, R26, RZ, 0x3c, !PT ;  /* 0x0000001a03030212 */ /* 0x004fe400078e3cff */
[----:B----4-:R-:W-:Y:S02]  /*0cf0*/  @P6 LOP3.LUT R2, R2, R23, RZ, 0x3c, !PT ;  /* 0x0000001702026212 */ /* 0x010fe400078e3cff */
[----:B------:R-:W-:Y:S02]  /*0d00*/  @P6 LOP3.LUT R5, R5, R20, RZ, 0x3c, !PT ;  /* 0x0000001405056212 */ /* 0x000fe400078e3cff */
[----:B------:R-:W-:Y:S02]  /*0d10*/  @P0 LOP3.LUT R2, R2, R27, RZ, 0x3c, !PT ;  /* 0x0000001b02020212 */ /* 0x000fe400078e3cff */
[----:B------:R-:W-:Y:S02]  /*0d20*/  @P0 LOP3.LUT R4, R4, R25, RZ, 0x3c, !PT ;  /* 0x0000001904040212 */ /* 0x000fe400078e3cff */
[----:B------:R-:W-:Y:S01]  /*0d30*/  @P0 LOP3.LUT R5, R5, R24, RZ, 0x3c, !PT ;  /* 0x0000001805050212 */ /* 0x000fe200078e3cff */
[----:B------:R-:W-:Y:S06]  /*0d40*/  @P1 BRA `(.L_x_7) ;  /* 0xfffffff400481947 */ /* 0x000fec000383ffff */
[----:B------:R-:W-:-:S05]  /*0d50*/  VIADD R17, R17, 0x1 ;  /* 0x0000000111117836 */ /* 0x000fca0000000000 */
[----:B------:R-:W-:-:S13]  /*0d60*/  ISETP.NE.AND P0, PT, R17, 0x5, PT ;  /* 0x000000051100780c */ /* 0x000fda0003f05270 */
[----:B------:R-:W-:Y:S05]  /*0d70*/  @P0 BRA `(.L_x_8) ;  /* 0xfffffff400300947 */ /* 0x000fea000383ffff */
[----:B------:R1:W-:Y:S01]  /*0d80*/  STG.E.64 desc[UR4][R6.64+0x8], R4 ;  /* 0x0000080406007986 */ /* 0x0003e2000c101b04 */
[----:B------:R-:W-:Y:S01]  /*0d90*/  VIADD R14, R14, 0x1 ;  /* 0x000000010e0e7836 */ /* 0x000fe20000000000 */
[----:B------:R-:W-:Y:S02]  /*0da0*/  LOP3.LUT R11, R0, 0x3, RZ, 0xc0, !PT ;  /* 0x00000003000b7812 */ /* 0x000fe400078ec0ff */
[----:B------:R1:W-:Y:S02]  /*0db0*/  STG.E.64 desc[UR4][R6.64+0x10], R2 ;  /* 0x0000100206007986 */ /* 0x0003e4000c101b04 */
[----:B------:R-:W-:Y:S02]  /*0dc0*/  ISETP.GE.U32.AND P0, PT, R14, R11, PT ;  /* 0x0000000b0e00720c */ /* 0x000fe40003f06070 */
[----:B------:R1:W-:Y:S11]  /*0dd0*/  STG.E desc[UR4][R6.64+0x4], R15 ;  /* 0x0000040f06007986 */ /* 0x0003f6000c101904 */
[----:B------:R-:W-:Y:S05]  /*0de0*/  @!P0 BRA `(.L_x_9) ;  /* 0xfffffff400048947 */ /* 0x000fea000383ffff */
.L_x_6:
[----:B------:R-:W-:Y:S05]  /*0df0*/  BSYNC.RECONVERGENT B1 ;  /* 0x0000000000017941 */ /* 0x000fea0003800200 */
.L_x_5:
[----:B------:R-:W-:Y:S01]  /*0e00*/  ISETP.GT.U32.AND P0, PT, R0, 0x3, PT ;  /* 0x000000030000780c */ /* 0x000fe20003f04070 */
[----:B------:R-:W-:Y:S01]  /*0e10*/  VIADD R12, R12, 0x1 ;  /* 0x000000010c0c7836 */ /* 0x000fe20000000000 */
[--C-:B------:R-:W-:Y:S02]  /*0e20*/  SHF.R.U64 R0, R0, 0x2, R13.reuse ;  /* 0x0000000200007819 */ /* 0x100fe4000000120d */
[----:B------:R-:W-:Y:S02]  /*0e30*/  ISETP.GT.U32.AND.EX P0, PT, R13, RZ, PT, P0 ;  /* 0x000000ff0d00720c */ /* 0x000fe40003f04100 */
[----:B------:R-:W-:-:S11]  /*0e40*/  SHF.R.U32.HI R13, RZ, 0x2, R13 ;  /* 0x00000002ff0d7819 */ /* 0x000fd6000001160d */
[----:B------:R-:W-:Y:S05]  /*0e50*/  @P0 BRA `(.L_x_10) ;  /* 0xfffffff000c80947 */ /* 0x000fea000383ffff */
.L_x_4:
[----:B------:R-:W-:Y:S05]  /*0e60*/  BSYNC.RECONVERGENT B0 ;  /* 0x0000000000007941 */ /* 0x000fea0003800200 */
.L_x_3:
[----:B------:R-:W-:Y:S04]  /*0e70*/  STG.E.64 desc[UR4][R6.64+0x18], RZ ;  /* 0x000018ff06007986 */ /* 0x000fe8000c101b04 */
[----:B------:R-:W-:Y:S04]  /*0e80*/  STG.E desc[UR4][R6.64+0x20], RZ ;  /* 0x000020ff06007986 */ /* 0x000fe8000c101904 */
[----:B------:R-:W-:Y:S01]  /*0e90*/  STG.E.64 desc[UR4][R6.64+0x28], RZ ;  /* 0x000028ff06007986 */ /* 0x000fe2000c101b04 */
[----:B------:R-:W-:Y:S05]  /*0ea0*/  EXIT ;  /* 0x000000000000794d */ /* 0x000fea0003800000 */
.L_x_11:
        /* <DEDUP_REMOVED lines=13> */
.L_x_14:


//--------------------- .nv.global.init           --------------------------
	.section	.nv.global.init,"aw",@progbits
	.align	4
.nv.global.init:
	.type		mrg32k3aM1SubSeq,@object
	.size		mrg32k3aM1SubSeq,(mrg32k3aM2SubSeq - mrg32k3aM1SubSeq)
mrg32k3aM1SubSeq:
        /*0000*/ 	.byte	0x0b, 0xcc, 0xee, 0x04, 0x73, 0x29, 0x8b, 0x6f, 0xf6, 0x53, 0x03, 0xf6, 0x23, 0xf6, 0xea, 0xda
        /* <DEDUP_REMOVED lines=125> */
	.type		mrg32k3aM2SubSeq,@object
	.size		mrg32k3aM2SubSeq,(mrg32k3aM1 - mrg32k3aM2SubSeq)
mrg32k3aM2SubSeq:
        /* <DEDUP_REMOVED lines=126> */
	.type		mrg32k3aM1,@object
	.size		mrg32k3aM1,(mrg32k3aM1Seq - mrg32k3aM1)
mrg32k3aM1:
        /* <DEDUP_REMOVED lines=144> */
	.type		mrg32k3aM1Seq,@object
	.size		mrg32k3aM1Seq,(mrg32k3aM2 - mrg32k3aM1Seq)
mrg32k3aM1Seq:
        /* <DEDUP_REMOVED lines=144> */
	.type		mrg32k3aM2,@object
	.size		mrg32k3aM2,(mrg32k3aM2Seq - mrg32k3aM2)
mrg32k3aM2:
        /* <DEDUP_REMOVED lines=144> */
	.type		mrg32k3aM2Seq,@object
	.size		mrg32k3aM2Seq,(precalc_xorwow_matrix - mrg32k3aM2Seq)
mrg32k3aM2Seq:
        /* <DEDUP_REMOVED lines=144> */
	.type		precalc_xorwow_matrix,@object
	.size		precalc_xorwow_matrix,(precalc_xorwow_offset_matrix - precalc_xorwow_matrix)
precalc_xorwow_matrix:
        /* <DEDUP_REMOVED lines=6400> */
	.type		precalc_xorwow_offset_matrix,@object
	.size		precalc_xorwow_offset_matrix,(.L_1 - precalc_xorwow_offset_matrix)
precalc_xorwow_offset_matrix:
        /* <DEDUP_REMOVED lines=6400> */
.L_1:


//--------------------- .nv.shared.reserved.0     --------------------------
	.section	.nv.shared.reserved.0,"aw",@nobits
	.weak		__nv_reservedSMEM_offset_0_alias
	.size		__nv_reservedSMEM_offset_0_alias, 0, 64
	.other		__nv_reservedSMEM_offset_0_alias,@"STO_CUDA_RESERVED_SHARED STV_DEFAULT"
__nv_reservedSMEM_offset_0_alias:
	.zero		0
	.zero		64


//--------------------- .nv.constant0._Z20generate_cosine_wavePd --------------------------
	.section	.nv.constant0._Z20generate_cosine_wavePd,"a",@progbits
	.sectionflags	@""
	.align	4
.nv.constant0._Z20generate_cosine_wavePd:
	.zero		904


//--------------------- .nv.constant0._Z23generate_random_numbersP17curandStateXORWOWPd --------------------------
	.section	.nv.constant0._Z23generate_random_numbersP17curandStateXORWOWPd,"a",@progbits
	.sectionflags	@""
	.align	4
.nv.constant0._Z23generate_random_numbersP17curandStateXORWOWPd:
	.zero		912


//--------------------- .nv.constant0._Z25init_random_number_statesjP17curandStateXORWOW --------------------------
	.section	.nv.constant0._Z25init_random_number_statesjP17curandStateXORWOW,"a",@progbits
	.sectionflags	@""
	.align	4
.nv.constant0._Z25init_random_number_statesjP17curandStateXORWOW:
	.zero		912


//--------------------- SYMBOLS --------------------------

	.type		.nv.reservedSmem.offset0,@object
	.size		.nv.reservedSmem.offset0,0x4
